	.headerflags	@"EF_CUDA_TEXMODE_UNIFIED EF_CUDA_64BIT_ADDRESS EF_CUDA_ACCELERATORS EF_CUDA_SM90 EF_CUDA_VIRTUAL_SM(EF_CUDA_SM90)"
	.elftype	@"ET_EXEC"


//--------------------- .nv.info                  --------------------------
	.section	.nv.info,"",@"SHT_CUDA_INFO"
	.align	4


	//----- nvinfo : EIATTR_REGCOUNT
	.align		4
        /*0000*/ 	.byte	0x04, 0x2f
        /*0002*/ 	.short	(.L_2 - .L_1)
	.align		4
.L_1:
        /*0004*/ 	.word	index@(triton_per_fused_add_div_log_mean_mul_pow_sub_1)
        /*0008*/ 	.word	0x0000001f


	//----- nvinfo : EIATTR_MIN_STACK_SIZE
	.align		4
.L_2:
        /*000c*/ 	.byte	0x04, 0x12
        /*000e*/ 	.short	(.L_4 - .L_3)
	.align		4
.L_3:
        /*0010*/ 	.word	index@(triton_per_fused_add_div_log_mean_mul_pow_sub_1)
        /*0014*/ 	.word	0x00000000


	//----- nvinfo : EIATTR_FRAME_SIZE
	.align		4
.L_4:
        /*0018*/ 	.byte	0x04, 0x11
        /*001a*/ 	.short	(.L_6 - .L_5)
	.align		4
.L_5:
        /*001c*/ 	.word	index@(triton_per_fused_add_div_log_mean_mul_pow_sub_1)
        /*0020*/ 	.word	0x00000000


	//----- nvinfo : EIATTR_MIN_STACK_SIZE
	.align		4
.L_6:
        /*0024*/ 	.byte	0x04, 0x12
        /*0026*/ 	.short	(.L_8 - .L_7)
	.align		4
.L_7:
        /*0028*/ 	.word	index@(triton_per_fused_add_div_log_mean_mul_pow_sub_1)
        /*002c*/ 	.word	0x00000000
.L_8:


//--------------------- .nv.info.triton_per_fused_add_div_log_mean_mul_pow_sub_1 --------------------------
	.section	.nv.info.triton_per_fused_add_div_log_mean_mul_pow_sub_1,"",@"SHT_CUDA_INFO"
	.sectionflags	@""
	.align	4


	//----- nvinfo : EIATTR_CUDA_API_VERSION
	.align		4
        /*0000*/ 	.byte	0x04, 0x37
        /*0002*/ 	.short	(.L_10 - .L_9)
.L_9:
        /*0004*/ 	.word	0x0000007c


	//----- nvinfo : EIATTR_KPARAM_INFO
	.align		4
.L_10:
        /*0008*/ 	.byte	0x04, 0x17
        /*000a*/ 	.short	(.L_12 - .L_11)
.L_11:
        /*000c*/ 	.word	0x00000000
        /*0010*/ 	.short	0x0004
        /*0012*/ 	.short	0x0020
        /*0014*/ 	.byte	0x00, 0xf0, 0x11, 0x00


	//----- nvinfo : EIATTR_KPARAM_INFO
	.align		4
.L_12:
        /*0018*/ 	.byte	0x04, 0x17
        /*001a*/ 	.short	(.L_14 - .L_13)
.L_13:
        /*001c*/ 	.word	0x00000000
        /*0020*/ 	.short	0x0003
        /*0022*/ 	.short	0x0018
        /*0024*/ 	.byte	0x00, 0xf4, 0x21, 0x00


	//----- nvinfo : EIATTR_KPARAM_INFO
	.align		4
.L_14:
        /*0028*/ 	.byte	0x04, 0x17
        /*002a*/ 	.short	(.L_16 - .L_15)
.L_15:
        /*002c*/ 	.word	0x00000000
        /*0030*/ 	.short	0x0002
        /*0032*/ 	.short	0x0010
        /*0034*/ 	.byte	0x00, 0xf4, 0x21, 0x00


	//----- nvinfo : EIATTR_KPARAM_INFO
	.align		4
.L_16:
        /*0038*/ 	.byte	0x04, 0x17
        /*003a*/ 	.short	(.L_18 - .L_17)
.L_17:
        /*003c*/ 	.word	0x00000000
        /*0040*/ 	.short	0x0001
        /*0042*/ 	.short	0x0008
        /*0044*/ 	.byte	0x00, 0xf4, 0x21, 0x00


	//----- nvinfo : EIATTR_KPARAM_INFO
	.align		4
.L_18:
        /*0048*/ 	.byte	0x04, 0x17
        /*004a*/ 	.short	(.L_20 - .L_19)
.L_19:
        /*004c*/ 	.word	0x00000000
        /*0050*/ 	.short	0x0000
        /*0052*/ 	.short	0x0000
        /*0054*/ 	.byte	0x00, 0xf4, 0x21, 0x00


	//----- nvinfo : EIATTR_SPARSE_MMA_MASK
	.align		4
.L_20:
        /*0058*/ 	.byte	0x03, 0x50
        /*005a*/ 	.short	0x0000


	//----- nvinfo : EIATTR_MAXREG_COUNT
	.align		4
        /*005c*/ 	.byte	0x03, 0x1b
        /*005e*/ 	.short	0x00ff


	//----- nvinfo : EIATTR_COOP_GROUP_MASK_REGIDS
	.align		4
        /*0060*/ 	.byte	0x04, 0x29
        /*0062*/ 	.short	(.L_22 - .L_21)


	//   ....[0]....
.L_21:
        /*0064*/ 	.word	0xffffffff


	//   ....[1]....
        /*0068*/ 	.word	0xffffffff


	//   ....[2]....
        /*006c*/ 	.word	0xffffffff


	//   ....[3]....
        /*0070*/ 	.word	0xffffffff


	//   ....[4]....
        /*0074*/ 	.word	0xffffffff


	//   ....[5]....
        /*0078*/ 	.word	0xffffffff


	//----- nvinfo : EIATTR_COOP_GROUP_INSTR_OFFSETS
	.align		4
.L_22:
        /*007c*/ 	.byte	0x04, 0x28
        /*007e*/ 	.short	(.L_24 - .L_23)


	//   ....[0]....
.L_23:
        /*0080*/ 	.word	0x00000d90


	//   ....[1]....
        /*0084*/ 	.word	0x00000db0


	//   ....[2]....
        /*0088*/ 	.word	0x00000dd0


	//   ....[3]....
        /*008c*/ 	.word	0x00000df0


	//   ....[4]....
        /*0090*/ 	.word	0x00000e30


	//   ....[5]....
        /*0094*/ 	.word	0x00000f00


	//----- nvinfo : EIATTR_EXIT_INSTR_OFFSETS
	.align		4
.L_24:
        /*0098*/ 	.byte	0x04, 0x1c
        /*009a*/ 	.short	(.L_26 - .L_25)


	//   ....[0]....
.L_25:
        /*009c*/ 	.word	0x00000f80


	//   ....[1]....
        /*00a0*/ 	.word	0x00000fd0


	//----- nvinfo : EIATTR_REQNTID
	.align		4
.L_26:
        /*00a4*/ 	.byte	0x04, 0x10
        /*00a6*/ 	.short	(.L_28 - .L_27)
.L_27:
        /*00a8*/ 	.word	0x00000040
        /*00ac*/ 	.word	0x00000001
        /*00b0*/ 	.word	0x00000001


	//----- nvinfo : EIATTR_CBANK_PARAM_SIZE
	.align		4
.L_28:
        /*00b4*/ 	.byte	0x03, 0x19
        /*00b6*/ 	.short	0x0024


	//----- nvinfo : EIATTR_PARAM_CBANK
	.align		4
        /*00b8*/ 	.byte	0x04, 0x0a
        /*00ba*/ 	.short	(.L_30 - .L_29)
	.align		4
.L_29:
        /*00bc*/ 	.word	index@(.nv.constant0.triton_per_fused_add_div_log_mean_mul_pow_sub_1)
        /*00c0*/ 	.short	0x0210
        /*00c2*/ 	.short	0x0024


	//----- nvinfo : EIATTR_SW_WAR
	.align		4
.L_30:
        /*00c4*/ 	.byte	0x04, 0x36
        /*00c6*/ 	.short	(.L_32 - .L_31)
.L_31:
        /*00c8*/ 	.word	0x00000008
.L_32:


//--------------------- .nv.callgraph             --------------------------
	.section	.nv.callgraph,"",@"SHT_CUDA_CALLGRAPH"
	.align	4
	.sectionentsize	8
	.align		4
        /*0000*/ 	.word	0x00000000
	.align		4
        /*0004*/ 	.word	0xffffffff
	.align		4
        /*0008*/ 	.word	0x00000000
	.align		4
        /*000c*/ 	.word	0xfffffffe
	.align		4
        /*0010*/ 	.word	0x00000000
	.align		4
        /*0014*/ 	.word	0xfffffffd
	.align		4
        /*0018*/ 	.word	0x00000000
	.align		4
        /*001c*/ 	.word	0xfffffffc


//--------------------- .nv.constant4             --------------------------
	.section	.nv.constant4,"a",@progbits
	.align	8
	.align		8
.nv.constant4:
        /*0000*/ 	.dword	_$_str


//--------------------- .text.triton_per_fused_add_div_log_mean_mul_pow_sub_1 --------------------------
	.section	.text.triton_per_fused_add_div_log_mean_mul_pow_sub_1,"ax",@progbits
	.sectionflags	@"SHF_BARRIERS=1"
	.align	128
        .global         triton_per_fused_add_div_log_mean_mul_pow_sub_1
        .type           triton_per_fused_add_div_log_mean_mul_pow_sub_1,@function
        .size           triton_per_fused_add_div_log_mean_mul_pow_sub_1,(.L_x_1 - triton_per_fused_add_div_log_mean_mul_pow_sub_1)
        .other          triton_per_fused_add_div_log_mean_mul_pow_sub_1,@"STO_CUDA_ENTRY STV_DEFAULT"
triton_per_fused_add_div_log_mean_mul_pow_sub_1:
.text.triton_per_fused_add_div_log_mean_mul_pow_sub_1:
[----:B------:R-:W0:Y:S02]  /*0000*/  LDC R1, c[0x0][0x28] ;  /* 0x00000a00ff017b82 */ /* 0x000e240000000800 */
[----:B------:R-:W1:Y:S01]  /*0010*/  S2R R22, SR_TID.X ;  /* 0x0000000000167919 */ /* 0x000e620000002100 */
[----:B------:R-:W2:Y:S01]  /*0020*/  LDC.64 R14, c[0x0][0x228] ;  /* 0x00008a00ff0e7b82 */ /* 0x000ea20000000a00 */
[----:B------:R-:W-:-:S07]  /*0030*/  ULDC.64 UR6, c[0x0][0x208] ;  /* 0x0000820000067ab9 */ /* 0x000fce0000000a00 */
[----:B------:R-:W3:Y:S01]  /*0040*/  LDC.64 R4, c[0x0][0x220] ;  /* 0x00008800ff047b82 */ /* 0x000ee20000000a00 */
[----:B-1----:R-:W-:-:S04]  /*0050*/  SHF.R.U32.HI R3, RZ, 0x2, R22 ;  /* 0x00000002ff037819 */ /* 0x002fc80000011616 */
[----:B------:R-:W-:-:S05]  /*0060*/  SGXT.U32 R3, R3, 0x2 ;  /* 0x000000020303781a */ /* 0x000fca0000000000 */
[----:B--2---:R-:W-:Y:S02]  /*0070*/  IMAD.WIDE.U32 R14, R3, 0x4, R14 ;  /* 0x00000004030e7825 */ /* 0x004fe400078e000e */
[----:B------:R-:W1:Y:S04]  /*0080*/  LDC.64 R2, c[0x0][0x210] ;  /* 0x00008400ff027b82 */ /* 0x000e680000000a00 */
[----:B------:R-:W2:Y:S01]  /*0090*/  LDG.E.EL R14, desc[UR6][R14.64] ;  /* 0x000000060e0e7981 */ /* 0x000ea2000c2e1900 */
[----:B------:R-:W-:-:S04]  /*00a0*/  SHF.L.U32 R12, R22, 0x2, RZ ;  /* 0x00000002160c7819 */ /* 0x000fc800000006ff */
[----:B------:R-:W-:-:S05]  /*00b0*/  LOP3.LUT R7, R12, 0xfc, RZ, 0xc0, !PT ;  /* 0x000000fc0c077812 */ /* 0x000fca00078ec0ff */
[----:B---3--:R-:W-:-:S04]  /*00c0*/  IMAD.WIDE.U32 R4, R7, 0x4, R4 ;  /* 0x0000000407047825 */ /* 0x008fc800078e0004 */
[----:B-1----:R-:W-:Y:S02]  /*00d0*/  IMAD.WIDE.U32 R2, R7, 0x4, R2 ;  /* 0x0000000407027825 */ /* 0x002fe400078e0002 */
[----:B------:R-:W3:Y:S04]  /*00e0*/  LDG.E.128 R4, desc[UR6][R4.64] ;  /* 0x0000000604047981 */ /* 0x000ee8000c1e1d00 */
[----:B------:R-:W3:Y:S01]  /*00f0*/  LDG.E.128 R8, desc[UR6][R2.64] ;  /* 0x0000000602087981 */ /* 0x000ee2000c1e1d00 */
[----:B--2---:R-:W-:-:S05]  /*0100*/  FMUL R0, R14, 1.4426950216293334961 ;  /* 0x3fb8aa3b0e007820 */ /* 0x004fca0000400000 */
[----:B------:R-:W-:-:S13]  /*0110*/  FSETP.GEU.AND P0, PT, R0, -126, PT ;  /* 0xc2fc00000000780b */ /* 0x000fda0003f0e000 */
[----:B------:R-:W-:-:S04]  /*0120*/  @!P0 FMUL R0, R0, 0.5 ;  /* 0x3f00000000008820 */ /* 0x000fc80000400000 */
[----:B------:R-:W1:Y:S02]  /*0130*/  MUFU.EX2 R17, R0 ;  /* 0x0000000000117308 */ /* 0x000e640000000800 */
[----:B-1----:R-:W-:-:S04]  /*0140*/  @!P0 FMUL R17, R17, R17 ;  /* 0x0000001111118220 */ /* 0x002fc80000400000 */
[----:B------:R-:W-:-:S05]  /*0150*/  FADD R17, R17, 1 ;  /* 0x3f80000011117421 */ /* 0x000fca0000000000 */
[----:B------:R-:W-:-:S04]  /*0160*/  IADD3 R14, R17, -0x3f2aaaab, RZ ;  /* 0xc0d55555110e7810 */ /* 0x000fc80007ffe0ff */
[----:B------:R-:W-:Y:S01]  /*0170*/  LOP3.LUT R16, R14, 0xff800000, RZ, 0xc0, !PT ;  /* 0xff8000000e107812 */ /* 0x000fe200078ec0ff */
[----:B------:R-:W-:-:S03]  /*0180*/  HFMA2.MMA R14, -RZ, RZ, 1.5048828125, 33.21875 ;  /* 0x3e055027ff0e7435 */ /* 0x000fc600000001ff */
[----:B------:R-:W-:-:S05]  /*0190*/  IADD3 R19, R17, -R16, RZ ;  /* 0x8000001011137210 */ /* 0x000fca0007ffe0ff */
[----:B------:R-:W-:-:S04]  /*01a0*/  FADD R19, R19, -1 ;  /* 0xbf80000013137421 */ /* 0x000fc80000000000 */
[----:B------:R-:W-:-:S04]  /*01b0*/  FFMA.FTZ R18, R19, -R14, 0.14084610342979431152 ;  /* 0x3e1039f613127423 */ /* 0x000fc8000001080e */
[----:B------:R-:W-:-:S04]  /*01c0*/  FFMA.FTZ R18, R19, R18, -0.12148627638816833496 ;  /* 0xbdf8cdcc13127423 */ /* 0x000fc80000010012 */
[----:B------:R-:W-:-:S04]  /*01d0*/  FFMA.FTZ R18, R19, R18, 0.13980610668659210205 ;  /* 0x3e0f295513127423 */ /* 0x000fc80000010012 */
[----:B------:R-:W-:-:S04]  /*01e0*/  FFMA.FTZ R18, R19, R18, -0.16684235632419586182 ;  /* 0xbe2ad8b913127423 */ /* 0x000fc80000010012 */
[----:B------:R-:W-:Y:S01]  /*01f0*/  FFMA.FTZ R18, R19, R18, 0.20012299716472625732 ;  /* 0x3e4ced0b13127423 */ /* 0x000fe20000010012 */
[----:B------:R-:W-:-:S03]  /*0200*/  ISETP.GE.U32.AND P0, PT, R17, 0x7f800000, PT ;  /* 0x7f8000001100780c */ /* 0x000fc60003f06070 */
[----:B------:R-:W-:-:S04]  /*0210*/  FFMA.FTZ R18, R19, R18, -0.24999669194221496582 ;  /* 0xbe7fff2213127423 */ /* 0x000fc80000010012 */
[----:B------:R-:W-:Y:S01]  /*0220*/  FFMA.FTZ R20, R19, R18, 0.33333182334899902344 ;  /* 0x3eaaaa7813147423 */ /* 0x000fe20000010012 */
[----:B------:R-:W-:-:S03]  /*0230*/  I2FP.F32.S32 R0, R16 ;  /* 0x0000001000007245 */ /* 0x000fc60000201400 */
[----:B------:R-:W-:-:S04]  /*0240*/  FFMA.FTZ R18, R19, R20, -0.5 ;  /* 0xbf00000013127423 */ /* 0x000fc80000010014 */
[C---:B------:R-:W-:Y:S01]  /*0250*/  FMUL R18, R19.reuse, R18 ;  /* 0x0000001213127220 */ /* 0x040fe20000400000 */
[----:B------:R-:W-:Y:S01]  /*0260*/  FFMA.FTZ R0, R0, 1.1920928955078125e-07, RZ ;  /* 0x3400000000007823 */ /* 0x000fe200000100ff */
[----:B------:R-:W-:Y:S02]  /*0270*/  @P0 MOV R16, 0x7f800000 ;  /* 0x7f80000000100802 */ /* 0x000fe40000000f00 */
[----:B------:R-:W-:-:S04]  /*0280*/  FFMA.FTZ R15, R19, R18, R19 ;  /* 0x00000012130f7223 */ /* 0x000fc80000010013 */
[----:B------:R-:W-:Y:S01]  /*0290*/  FFMA.FTZ R15, R0, 0.69314718246459960938, R15 ;  /* 0x3f317218000f7823 */ /* 0x000fe2000001000f */
[C---:B------:R-:W-:Y:S01]  /*02a0*/  @P0 FFMA.FTZ R15, R17.reuse, R16, +INF ;  /* 0x7f800000110f0423 */ /* 0x040fe20000010010 */
[----:B------:R-:W-:-:S03]  /*02b0*/  FSETP.NEU.AND P4, PT, R17, RZ, PT ;  /* 0x000000ff1100720b */ /* 0x000fc60003f8d000 */
[----:B------:R-:W-:-:S05]  /*02c0*/  FADD R15, R15, 9.9999997473787516356e-06 ;  /* 0x3727c5ac0f0f7421 */ /* 0x000fca0000000000 */
[----:B------:R-:W-:-:S04]  /*02d0*/  FSEL R15, R15, -INF , P4 ;  /* 0xff8000000f0f7808 */ /* 0x000fc80002000000 */
[C---:B------:R-:W-:Y:S01]  /*02e0*/  FSETP.GEU.AND P1, PT, R15.reuse, 1.175494350822287508e-38, PT ;  /* 0x008000000f00780b */ /* 0x040fe20003f2e000 */
[----:B------:R-:W-:-:S05]  /*02f0*/  FMUL R18, R15, 8388608 ;  /* 0x4b0000000f127820 */ /* 0x000fca0000400000 */
[----:B------:R-:W-:Y:S01]  /*0300*/  FSEL R18, R18, R15, !P1 ;  /* 0x0000000f12127208 */ /* 0x000fe20004800000 */
[----:B------:R-:W-:-:S03]  /*0310*/  FFMA.FTZ R20, R19, R20, -0.5 ;  /* 0xbf00000013147423 */ /* 0x000fc60000010014 */
[----:B------:R-:W-:Y:S01]  /*0320*/  IADD3 R21, R18, -0x3f2aaaab, RZ ;  /* 0xc0d5555512157810 */ /* 0x000fe20007ffe0ff */
[----:B------:R-:W-:-:S03]  /*0330*/  FMUL R16, R19, R20 ;  /* 0x0000001413107220 */ /* 0x000fc60000400000 */
[----:B------:R-:W-:Y:S01]  /*0340*/  LOP3.LUT R21, R21, 0xff800000, RZ, 0xc0, !PT ;  /* 0xff80000015157812 */ /* 0x000fe200078ec0ff */
[C---:B------:R-:W-:Y:S01]  /*0350*/  FMUL R24, R19.reuse, R20 ;  /* 0x0000001413187220 */ /* 0x040fe20000400000 */
[----:B------:R-:W-:Y:S02]  /*0360*/  FFMA.FTZ R23, R19, R16, R19 ;  /* 0x0000001013177223 */ /* 0x000fe40000010013 */
[----:B------:R-:W-:Y:S02]  /*0370*/  IADD3 R25, R18, -R21, RZ ;  /* 0x8000001512197210 */ /* 0x000fe40007ffe0ff */
[----:B------:R-:W-:Y:S01]  /*0380*/  @P0 MOV R20, 0x7f800000 ;  /* 0x7f80000000140802 */ /* 0x000fe20000000f00 */
[----:B------:R-:W-:Y:S02]  /*0390*/  FFMA.FTZ R16, R0, 0.69314718246459960938, R23 ;  /* 0x3f31721800107823 */ /* 0x000fe40000010017 */
[----:B------:R-:W-:Y:S02]  /*03a0*/  FADD R25, R25, -1 ;  /* 0xbf80000019197421 */ /* 0x000fe40000000000 */
[----:B------:R-:W-:-:S02]  /*03b0*/  @P0 FFMA.FTZ R16, R17, R20, +INF ;  /* 0x7f80000011100423 */ /* 0x000fc40000010014 */
[C---:B------:R-:W-:Y:S02]  /*03c0*/  FFMA.FTZ R20, R25.reuse, -R14, 0.14084610342979431152 ;  /* 0x3e1039f619147423 */ /* 0x040fe4000001080e */
[----:B------:R-:W-:Y:S02]  /*03d0*/  FADD R16, R16, 9.9999997473787516356e-06 ;  /* 0x3727c5ac10107421 */ /* 0x000fe40000000000 */
[----:B------:R-:W-:-:S03]  /*03e0*/  FFMA.FTZ R20, R25, R20, -0.12148627638816833496 ;  /* 0xbdf8cdcc19147423 */ /* 0x000fc60000010014 */
[----:B------:R-:W-:Y:S01]  /*03f0*/  FSEL R16, R16, -INF , P4 ;  /* 0xff80000010107808 */ /* 0x000fe20002000000 */
[----:B------:R-:W-:Y:S01]  /*0400*/  FFMA.FTZ R20, R25, R20, 0.13980610668659210205 ;  /* 0x3e0f295519147423 */ /* 0x000fe20000010014 */
[----:B------:R-:W-:Y:S02]  /*0410*/  FFMA.FTZ R19, R19, R24, R19 ;  /* 0x0000001813137223 */ /* 0x000fe40000010013 */
[C---:B------:R-:W-:Y:S01]  /*0420*/  FSETP.GEU.AND P2, PT, R16.reuse, 1.175494350822287508e-38, PT ;  /* 0x008000001000780b */ /* 0x040fe20003f4e000 */
[----:B------:R-:W-:Y:S01]  /*0430*/  FMUL R23, R16, 8388608 ;  /* 0x4b00000010177820 */ /* 0x000fe20000400000 */
[C---:B------:R-:W-:Y:S01]  /*0440*/  FFMA.FTZ R20, R25.reuse, R20, -0.16684235632419586182 ;  /* 0xbe2ad8b919147423 */ /* 0x040fe20000010014 */
[----:B------:R-:W-:Y:S01]  /*0450*/  FFMA.FTZ R0, R0, 0.69314718246459960938, R19 ;  /* 0x3f31721800007823 */ /* 0x000fe20000010013 */
[----:B------:R-:W-:Y:S02]  /*0460*/  @P0 MOV R26, 0x7f800000 ;  /* 0x7f800000001a0802 */ /* 0x000fe40000000f00 */
[----:B------:R-:W-:Y:S01]  /*0470*/  FFMA.FTZ R20, R25, R20, 0.20012299716472625732 ;  /* 0x3e4ced0b19147423 */ /* 0x000fe20000010014 */
[----:B------:R-:W-:-:S02]  /*0480*/  FSEL R23, R23, R16, !P2 ;  /* 0x0000001017177208 */ /* 0x000fc40005000000 */
[----:B------:R-:W-:Y:S01]  /*0490*/  MOV R24, R0 ;  /* 0x0000000000187202 */ /* 0x000fe20000000f00 */
[CC--:B------:R-:W-:Y:S01]  /*04a0*/  @P0 FFMA.FTZ R24, R17.reuse, R26.reuse, +INF ;  /* 0x7f80000011180423 */ /* 0x0c0fe2000001001a */
[----:B------:R-:W-:Y:S01]  /*04b0*/  @P0 FFMA.FTZ R0, R17, R26, +INF ;  /* 0x7f80000011000423 */ /* 0x000fe2000001001a */
[----:B------:R-:W-:Y:S01]  /*04c0*/  FFMA.FTZ R20, R25, R20, -0.24999669194221496582 ;  /* 0xbe7fff2219147423 */ /* 0x000fe20000010014 */
[----:B------:R-:W-:-:S03]  /*04d0*/  IADD3 R17, R23, -0x3f2aaaab, RZ ;  /* 0xc0d5555517117810 */ /* 0x000fc60007ffe0ff */
[----:B------:R-:W-:Y:S01]  /*04e0*/  FFMA.FTZ R26, R25, R20, 0.33333182334899902344 ;  /* 0x3eaaaa78191a7423 */ /* 0x000fe20000010014 */
[----:B------:R-:W-:-:S03]  /*04f0*/  LOP3.LUT R20, R17, 0xff800000, RZ, 0xc0, !PT ;  /* 0xff80000011147812 */ /* 0x000fc600078ec0ff */
[----:B------:R-:W-:Y:S01]  /*0500*/  FFMA.FTZ R26, R25, R26, -0.5 ;  /* 0xbf000000191a7423 */ /* 0x000fe2000001001a */
[----:B------:R-:W-:-:S03]  /*0510*/  IADD3 R19, R23, -R20, RZ ;  /* 0x8000001417137210 */ /* 0x000fc60007ffe0ff */
[----:B------:R-:W-:Y:S02]  /*0520*/  FMUL R26, R25, R26 ;  /* 0x0000001a191a7220 */ /* 0x000fe40000400000 */
[----:B------:R-:W-:Y:S02]  /*0530*/  FADD R19, R19, -1 ;  /* 0xbf80000013137421 */ /* 0x000fe40000000000 */
[----:B------:R-:W-:Y:S02]  /*0540*/  FFMA.FTZ R25, R25, R26, R25 ;  /* 0x0000001a19197223 */ /* 0x000fe40000010019 */
[----:B------:R-:W-:Y:S01]  /*0550*/  FFMA.FTZ R26, R19, -R14, 0.14084610342979431152 ;  /* 0x3e1039f6131a7423 */ /* 0x000fe2000001080e */
[----:B------:R-:W-:-:S03]  /*0560*/  FSEL R17, RZ, -23, P1 ;  /* 0xc1b80000ff117808 */ /* 0x000fc60000800000 */
[C---:B------:R-:W-:Y:S01]  /*0570*/  FFMA.FTZ R28, R19.reuse, R26, -0.12148627638816833496 ;  /* 0xbdf8cdcc131c7423 */ /* 0x040fe2000001001a */
[----:B------:R-:W-:Y:S02]  /*0580*/  I2FP.F32.S32 R26, R21 ;  /* 0x00000015001a7245 */ /* 0x000fe40000201400 */
[----:B------:R-:W-:Y:S01]  /*0590*/  ISETP.GE.U32.AND P0, PT, R18, 0x7f800000, PT ;  /* 0x7f8000001200780c */ /* 0x000fe20003f06070 */
[C---:B------:R-:W-:Y:S02]  /*05a0*/  FFMA.FTZ R28, R19.reuse, R28, 0.13980610668659210205 ;  /* 0x3e0f2955131c7423 */ /* 0x040fe4000001001c */
[----:B------:R-:W-:Y:S01]  /*05b0*/  FFMA.FTZ R26, R26, 1.1920928955078125e-07, R17 ;  /* 0x340000001a1a7823 */ /* 0x000fe20000010011 */
[----:B------:R-:W-:Y:S01]  /*05c0*/  FADD R17, R24, 9.9999997473787516356e-06 ;  /* 0x3727c5ac18117421 */ /* 0x000fe20000000000 */
[----:B------:R-:W-:-:S04]  /*05d0*/  FFMA.FTZ R28, R19, R28, -0.16684235632419586182 ;  /* 0xbe2ad8b9131c7423 */ /* 0x000fc8000001001c */
[----:B------:R-:W-:Y:S01]  /*05e0*/  FSEL R17, R17, -INF , P4 ;  /* 0xff80000011117808 */ /* 0x000fe20002000000 */
[----:B------:R-:W-:-:S03]  /*05f0*/  FFMA.FTZ R28, R19, R28, 0.20012299716472625732 ;  /* 0x3e4ced0b131c7423 */ /* 0x000fc6000001001c */
[----:B------:R-:W-:Y:S02]  /*0600*/  @P0 MOV R21, 0x7f800000 ;  /* 0x7f80000000150802 */ /* 0x000fe40000000f00 */
[----:B------:R-:W-:Y:S01]  /*0610*/  FSETP.GEU.AND P5, PT, R17, 1.175494350822287508e-38, PT ;  /* 0x008000001100780b */ /* 0x000fe20003fae000 */
[C---:B------:R-:W-:Y:S01]  /*0620*/  FFMA.FTZ R28, R19.reuse, R28, -0.24999669194221496582 ;  /* 0xbe7fff22131c7423 */ /* 0x040fe2000001001c */
[----:B------:R-:W-:Y:S01]  /*0630*/  FFMA.FTZ R24, R26, 0.69314718246459960938, R25 ;  /* 0x3f3172181a187823 */ /* 0x000fe20000010019 */
[C---:B------:R-:W-:Y:S01]  /*0640*/  @P0 FFMA.FTZ R24, R18.reuse, R21, +INF ;  /* 0x7f80000012180423 */ /* 0x040fe20000010015 */
[----:B------:R-:W-:Y:S01]  /*0650*/  FSETP.NEU.AND P0, PT, R18, RZ, PT ;  /* 0x000000ff1200720b */ /* 0x000fe20003f0d000 */
[----:B------:R-:W-:Y:S01]  /*0660*/  FFMA.FTZ R28, R19, R28, 0.33333182334899902344 ;  /* 0x3eaaaa78131c7423 */ /* 0x000fe2000001001c */
[C---:B------:R-:W-:Y:S01]  /*0670*/  FMUL R18, R17.reuse, 0.25 ;  /* 0x3e80000011127820 */ /* 0x040fe20000400000 */
[----:B------:R-:W-:Y:S02]  /*0680*/  FSETP.GT.AND P1, PT, |R17|, 8.50705917302346158658e+37, PT ;  /* 0x7e8000001100780b */ /* 0x000fe40003f24200 */
[----:B------:R-:W-:Y:S01]  /*0690*/  FFMA.FTZ R28, R19, R28, -0.5 ;  /* 0xbf000000131c7423 */ /* 0x000fe2000001001c */
[----:B------:R-:W-:-:S02]  /*06a0*/  FSETP.GEU.AND P3, PT, |R17|, 1.175494350822287508e-38, PT ;  /* 0x008000001100780b */ /* 0x000fc40003f6e200 */
[----:B------:R-:W-:Y:S01]  /*06b0*/  FSEL R18, R18, R17, P1 ;  /* 0x0000001112127208 */ /* 0x000fe20000800000 */
[----:B------:R-:W-:Y:S01]  /*06c0*/  @!P5 FMUL R17, R17, 8388608 ;  /* 0x4b0000001111d820 */ /* 0x000fe20000400000 */
[----:B------:R-:W-:Y:S01]  /*06d0*/  FMUL R28, R19, R28 ;  /* 0x0000001c131c7220 */ /* 0x000fe20000400000 */
[----:B------:R-:W-:-:S03]  /*06e0*/  I2FP.F32.S32 R26, R20 ;  /* 0x00000014001a7245 */ /* 0x000fc60000201400 */
[----:B------:R-:W-:Y:S01]  /*06f0*/  IADD3 R20, R17, -0x3f2aaaab, RZ ;  /* 0xc0d5555511147810 */ /* 0x000fe20007ffe0ff */
[----:B------:R-:W-:Y:S01]  /*0700*/  FFMA.FTZ R21, R19, R28, R19 ;  /* 0x0000001c13157223 */ /* 0x000fe20000010013 */
[----:B------:R-:W-:Y:S02]  /*0710*/  FSEL R19, RZ, -23, P2 ;  /* 0xc1b80000ff137808 */ /* 0x000fe40001000000 */
[----:B------:R-:W-:-:S03]  /*0720*/  LOP3.LUT R20, R20, 0xff800000, RZ, 0xc0, !PT ;  /* 0xff80000014147812 */ /* 0x000fc600078ec0ff */
[----:B------:R-:W-:Y:S01]  /*0730*/  FFMA.FTZ R26, R26, 1.1920928955078125e-07, R19 ;  /* 0x340000001a1a7823 */ /* 0x000fe20000010013 */
[----:B------:R-:W-:Y:S01]  /*0740*/  IADD3 R19, R17, -R20, RZ ;  /* 0x8000001411137210 */ /* 0x000fe20007ffe0ff */
[----:B------:R-:W-:Y:S01]  /*0750*/  FADD R0, R0, 9.9999997473787516356e-06 ;  /* 0x3727c5ac00007421 */ /* 0x000fe20000000000 */
[----:B------:R-:W-:-:S03]  /*0760*/  ISETP.GE.U32.AND P2, PT, R23, 0x7f800000, PT ;  /* 0x7f8000001700780c */ /* 0x000fc60003f46070 */
[----:B------:R-:W-:Y:S01]  /*0770*/  FADD R19, R19, -1 ;  /* 0xbf80000013137421 */ /* 0x000fe20000000000 */
[----:B------:R-:W-:Y:S01]  /*0780*/  FSETP.GT.AND P6, PT, |R15|, 8.50705917302346158658e+37, PT ;  /* 0x7e8000000f00780b */ /* 0x000fe20003fc4200 */
[----:B------:R-:W-:Y:S02]  /*0790*/  FFMA.FTZ R21, R26, 0.69314718246459960938, R21 ;  /* 0x3f3172181a157823 */ /* 0x000fe40000010015 */
[----:B------:R-:W-:Y:S01]  /*07a0*/  FFMA.FTZ R26, R19, -R14, 0.14084610342979431152 ;  /* 0x3e1039f6131a7423 */ /* 0x000fe2000001080e */
[----:B------:R-:W-:Y:S01]  /*07b0*/  FSEL R0, R0, -INF , P4 ;  /* 0xff80000000007808 */ /* 0x000fe20002000000 */
[----:B---3--:R-:W-:Y:S01]  /*07c0*/  FADD R4, R8, -R4 ;  /* 0x8000000408047221 */ /* 0x008fe20000000000 */
[----:B------:R-:W-:Y:S01]  /*07d0*/  FSETP.GEU.AND P4, PT, |R15|, 1.175494350822287508e-38, PT ;  /* 0x008000000f00780b */ /* 0x000fe20003f8e200 */
[----:B------:R-:W-:Y:S02]  /*07e0*/  FFMA.FTZ R26, R19, R26, -0.12148627638816833496 ;  /* 0xbdf8cdcc131a7423 */ /* 0x000fe4000001001a */
[----:B------:R-:W-:-:S02]  /*07f0*/  FMUL R8, R4, R4 ;  /* 0x0000000404087220 */ /* 0x000fc40000400000 */
[----:B------:R-:W-:Y:S01]  /*0800*/  FFMA.FTZ R26, R19, R26, 0.13980610668659210205 ;  /* 0x3e0f2955131a7423 */ /* 0x000fe2000001001a */
[----:B------:R-:W-:Y:S01]  /*0810*/  @P2 MOV R28, 0x7f800000 ;  /* 0x7f800000001c2802 */ /* 0x000fe20000000f00 */
[----:B------:R-:W-:Y:S01]  /*0820*/  @P6 FMUL R8, R8, 0.25 ;  /* 0x3e80000008086820 */ /* 0x000fe20000400000 */
[----:B------:R-:W-:Y:S01]  /*0830*/  @P6 FMUL R15, R15, 0.25 ;  /* 0x3e8000000f0f6820 */ /* 0x000fe20000400000 */
[----:B------:R-:W-:Y:S01]  /*0840*/  FFMA.FTZ R26, R19, R26, -0.16684235632419586182 ;  /* 0xbe2ad8b9131a7423 */ /* 0x000fe2000001001a */
[----:B------:R-:W-:Y:S01]  /*0850*/  FSETP.GT.AND P6, PT, |R16|, 8.50705917302346158658e+37, PT ;  /* 0x7e8000001000780b */ /* 0x000fe20003fc4200 */
[----:B------:R-:W-:Y:S02]  /*0860*/  @P2 FFMA.FTZ R21, R23, R28, +INF ;  /* 0x7f80000017152423 */ /* 0x000fe4000001001c */
[----:B------:R-:W-:Y:S01]  /*0870*/  @!P4 FMUL R8, R8, 16777216 ;  /* 0x4b8000000808c820 */ /* 0x000fe20000400000 */
[----:B------:R-:W-:Y:S01]  /*0880*/  @!P4 FMUL R15, R15, 16777216 ;  /* 0x4b8000000f0fc820 */ /* 0x000fe20000400000 */
[----:B------:R-:W-:Y:S01]  /*0890*/  FFMA.FTZ R26, R19, R26, 0.20012299716472625732 ;  /* 0x3e4ced0b131a7423 */ /* 0x000fe2000001001a */
[----:B------:R-:W-:Y:S01]  /*08a0*/  FSETP.NEU.AND P4, PT, R23, RZ, PT ;  /* 0x000000ff1700720b */ /* 0x000fe20003f8d000 */
[----:B------:R-:W-:Y:S01]  /*08b0*/  FADD R5, R9, -R5 ;  /* 0x8000000509057221 */ /* 0x000fe20000000000 */
[----:B------:R-:W-:Y:S01]  /*08c0*/  FSEL R23, R24, -INF , P0 ;  /* 0xff80000018177808 */ /* 0x000fe20000000000 */
[----:B------:R-:W-:Y:S01]  /*08d0*/  FFMA.FTZ R26, R19, R26, -0.24999669194221496582 ;  /* 0xbe7fff22131a7423 */ /* 0x000fe2000001001a */
[----:B------:R-:W-:Y:S01]  /*08e0*/  FSETP.GEU.AND P0, PT, R0, 1.175494350822287508e-38, PT ;  /* 0x008000000000780b */ /* 0x000fe20003f0e000 */
[----:B------:R-:W-:Y:S01]  /*08f0*/  FMUL R24, R5, R5 ;  /* 0x0000000505187220 */ /* 0x000fe20000400000 */
[C---:B------:R-:W-:Y:S01]  /*0900*/  FSETP.GEU.AND P2, PT, |R16|.reuse, 1.175494350822287508e-38, PT ;  /* 0x008000001000780b */ /* 0x040fe20003f4e200 */
[C---:B------:R-:W-:Y:S01]  /*0910*/  FFMA.FTZ R26, R19.reuse, R26, 0.33333182334899902344 ;  /* 0x3eaaaa78131a7423 */ /* 0x040fe2000001001a */
[----:B------:R-:W-:Y:S01]  /*0920*/  @P6 FMUL R16, R16, 0.25 ;  /* 0x3e80000010106820 */ /* 0x000fe20000400000 */
[----:B------:R-:W-:Y:S01]  /*0930*/  @P6 FMUL R24, R24, 0.25 ;  /* 0x3e80000018186820 */ /* 0x000fe20000400000 */
[C---:B------:R-:W-:Y:S01]  /*0940*/  FMUL R9, R0.reuse, 0.25 ;  /* 0x3e80000000097820 */ /* 0x040fe20000400000 */
[----:B------:R-:W-:Y:S01]  /*0950*/  FSETP.GT.AND P6, PT, |R0|, 8.50705917302346158658e+37, PT ;  /* 0x7e8000000000780b */ /* 0x000fe20003fc4200 */
[----:B------:R-:W-:Y:S01]  /*0960*/  FFMA.FTZ R26, R19, R26, -0.5 ;  /* 0xbf000000131a7423 */ /* 0x000fe2000001001a */
[----:B------:R-:W-:-:S02]  /*0970*/  FSEL R25, RZ, -23, P5 ;  /* 0xc1b80000ff197808 */ /* 0x000fc40002800000 */
[C---:B------:R-:W-:Y:S01]  /*0980*/  FSETP.GEU.AND P5, PT, |R0|.reuse, 1.175494350822287508e-38, PT ;  /* 0x008000000000780b */ /* 0x040fe20003fae200 */
[----:B------:R-:W-:Y:S01]  /*0990*/  FMUL R26, R19, R26 ;  /* 0x0000001a131a7220 */ /* 0x000fe20000400000 */
[----:B------:R-:W-:Y:S01]  /*09a0*/  FSEL R9, R9, R0, P6 ;  /* 0x0000000009097208 */ /* 0x000fe20003000000 */
[----:B------:R-:W-:Y:S02]  /*09b0*/  @!P0 FMUL R0, R0, 8388608 ;  /* 0x4b00000000008820 */ /* 0x000fe40000400000 */
[----:B------:R-:W-:Y:S01]  /*09c0*/  FFMA.FTZ R26, R19, R26, R19 ;  /* 0x0000001a131a7223 */ /* 0x000fe20000010013 */
[----:B------:R-:W-:Y:S02]  /*09d0*/  I2FP.F32.S32 R20, R20 ;  /* 0x0000001400147245 */ /* 0x000fe40000201400 */
[----:B------:R-:W-:-:S04]  /*09e0*/  IADD3 R19, R0, -0x3f2aaaab, RZ ;  /* 0xc0d5555500137810 */ /* 0x000fc80007ffe0ff */
[----:B------:R-:W-:Y:S01]  /*09f0*/  LOP3.LUT R19, R19, 0xff800000, RZ, 0xc0, !PT ;  /* 0xff80000013137812 */ /* 0x000fe200078ec0ff */
[----:B------:R-:W-:-:S03]  /*0a00*/  FFMA.FTZ R27, R20, 1.1920928955078125e-07, R25 ;  /* 0x34000000141b7823 */ /* 0x000fc60000010019 */
[----:B------:R-:W-:-:S05]  /*0a10*/  IADD3 R25, R0, -R19, RZ ;  /* 0x8000001300197210 */ /* 0x000fca0007ffe0ff */
[----:B------:R-:W-:-:S04]  /*0a20*/  FADD R25, R25, -1 ;  /* 0xbf80000019197421 */ /* 0x000fc80000000000 */
[----:B------:R-:W-:-:S04]  /*0a30*/  FFMA.FTZ R14, R25, -R14, 0.14084610342979431152 ;  /* 0x3e1039f6190e7423 */ /* 0x000fc8000001080e */
[----:B------:R-:W-:-:S04]  /*0a40*/  FFMA.FTZ R14, R25, R14, -0.12148627638816833496 ;  /* 0xbdf8cdcc190e7423 */ /* 0x000fc8000001000e */
[----:B------:R-:W-:-:S04]  /*0a50*/  FFMA.FTZ R14, R25, R14, 0.13980610668659210205 ;  /* 0x3e0f2955190e7423 */ /* 0x000fc8000001000e */
[----:B------:R-:W-:-:S04]  /*0a60*/  FFMA.FTZ R14, R25, R14, -0.16684235632419586182 ;  /* 0xbe2ad8b9190e7423 */ /* 0x000fc8000001000e */
[----:B------:R-:W-:Y:S01]  /*0a70*/  FFMA.FTZ R14, R25, R14, 0.20012299716472625732 ;  /* 0x3e4ced0b190e7423 */ /* 0x000fe2000001000e */
[----:B------:R-:W-:Y:S01]  /*0a80*/  @!P2 FMUL R16, R16, 16777216 ;  /* 0x4b8000001010a820 */ /* 0x000fe20000400000 */
[----:B------:R-:W-:Y:S01]  /*0a90*/  @!P2 FMUL R24, R24, 16777216 ;  /* 0x4b8000001818a820 */ /* 0x000fe20000400000 */
[----:B------:R-:W-:Y:S01]  /*0aa0*/  ISETP.GE.U32.AND P2, PT, R17, 0x7f800000, PT ;  /* 0x7f8000001100780c */ /* 0x000fe20003f46070 */
[----:B------:R-:W-:-:S04]  /*0ab0*/  FFMA.FTZ R14, R25, R14, -0.24999669194221496582 ;  /* 0xbe7fff22190e7423 */ /* 0x000fc8000001000e */
[----:B------:R-:W-:-:S04]  /*0ac0*/  FFMA.FTZ R20, R25, R14, 0.33333182334899902344 ;  /* 0x3eaaaa7819147423 */ /* 0x000fc8000001000e */
[----:B------:R-:W-:Y:S01]  /*0ad0*/  FFMA.FTZ R20, R25, R20, -0.5 ;  /* 0xbf00000019147423 */ /* 0x000fe20000010014 */
[----:B------:R-:W-:-:S03]  /*0ae0*/  FFMA.FTZ R14, R27, 0.69314718246459960938, R26 ;  /* 0x3f3172181b0e7823 */ /* 0x000fc6000001001a */
[----:B------:R-:W-:Y:S01]  /*0af0*/  FMUL R20, R25, R20 ;  /* 0x0000001419147220 */ /* 0x000fe20000400000 */
[----:B------:R-:W-:-:S03]  /*0b00*/  @P2 MOV R26, 0x7f800000 ;  /* 0x7f800000001a2802 */ /* 0x000fc60000000f00 */
[----:B------:R-:W-:Y:S02]  /*0b10*/  FFMA.FTZ R20, R25, R20, R25 ;  /* 0x0000001419147223 */ /* 0x000fe40000010019 */
[----:B------:R-:W1:Y:S01]  /*0b20*/  MUFU.RCP R25, R16 ;  /* 0x0000001000197308 */ /* 0x000e620000001000 */
[----:B------:R-:W-:Y:S01]  /*0b30*/  @P2 FFMA.FTZ R14, R17, R26, +INF ;  /* 0x7f800000110e2423 */ /* 0x000fe2000001001a */
[----:B------:R-:W-:Y:S01]  /*0b40*/  @!P3 FMUL R18, R18, 16777216 ;  /* 0x4b8000001212b820 */ /* 0x000fe20000400000 */
[----:B------:R-:W-:Y:S01]  /*0b50*/  ISETP.GE.U32.AND P2, PT, R0, 0x7f800000, PT ;  /* 0x7f8000000000780c */ /* 0x000fe20003f46070 */
[----:B------:R-:W-:Y:S01]  /*0b60*/  @!P5 FMUL R9, R9, 16777216 ;  /* 0x4b8000000909d820 */ /* 0x000fe20000400000 */
[----:B------:R-:W-:-:S03]  /*0b70*/  FADD R6, R10, -R6 ;  /* 0x800000060a067221 */ /* 0x000fc60000000000 */
[----:B------:R-:W2:Y:S01]  /*0b80*/  MUFU.RCP R15, R15 ;  /* 0x0000000f000f7308 */ /* 0x000ea20000001000 */
[----:B------:R-:W-:Y:S01]  /*0b90*/  I2FP.F32.S32 R26, R19 ;  /* 0x00000013001a7245 */ /* 0x000fe20000201400 */
[----:B------:R-:W-:Y:S01]  /*0ba0*/  FADD R7, R11, -R7 ;  /* 0x800000070b077221 */ /* 0x000fe20000000000 */
[----:B------:R-:W-:Y:S01]  /*0bb0*/  FSEL R19, RZ, -23, P0 ;  /* 0xc1b80000ff137808 */ /* 0x000fe20000000000 */
[----:B------:R-:W-:-:S04]  /*0bc0*/  FMUL R11, R6, R6 ;  /* 0x00000006060b7220 */ /* 0x000fc80000400000 */
[----:B------:R-:W3:Y:S01]  /*0bd0*/  MUFU.RCP R18, R18 ;  /* 0x0000001200127308 */ /* 0x000ee20000001000 */
[----:B------:R-:W-:Y:S01]  /*0be0*/  FSEL R21, R21, -INF , P4 ;  /* 0xff80000015157808 */ /* 0x000fe20002000000 */
[----:B------:R-:W-:Y:S01]  /*0bf0*/  FMUL R10, R7, R7 ;  /* 0x00000007070a7220 */ /* 0x000fe20000400000 */
[----:B------:R-:W-:Y:S01]  /*0c00*/  FSETP.NEU.AND P4, PT, R17, RZ, PT ;  /* 0x000000ff1100720b */ /* 0x000fe20003f8d000 */
[----:B-1----:R-:W-:Y:S01]  /*0c10*/  FMUL R24, R25, R24 ;  /* 0x0000001819187220 */ /* 0x002fe20000400000 */
[----:B------:R-:W-:-:S03]  /*0c20*/  @P1 FMUL R11, R11, 0.25 ;  /* 0x3e8000000b0b1820 */ /* 0x000fc60000400000 */
[----:B------:R-:W1:Y:S01]  /*0c30*/  MUFU.RCP R9, R9 ;  /* 0x0000000900097308 */ /* 0x000e620000001000 */
[----:B------:R-:W-:Y:S01]  /*0c40*/  FFMA.FTZ R19, R26, 1.1920928955078125e-07, R19 ;  /* 0x340000001a137823 */ /* 0x000fe20000010013 */
[----:B------:R-:W-:Y:S01]  /*0c50*/  @P2 MOV R17, 0x7f800000 ;  /* 0x7f80000000112802 */ /* 0x000fe20000000f00 */
[----:B--2---:R-:W-:Y:S01]  /*0c60*/  FMUL R8, R15, R8 ;  /* 0x000000080f087220 */ /* 0x004fe20000400000 */
[----:B------:R-:W-:Y:S01]  /*0c70*/  @P6 FMUL R10, R10, 0.25 ;  /* 0x3e8000000a0a6820 */ /* 0x000fe20000400000 */
[----:B------:R-:W-:Y:S01]  /*0c80*/  FADD R21, R24, R21 ;  /* 0x0000001518157221 */ /* 0x000fe20000000000 */
[----:B------:R-:W-:Y:S01]  /*0c90*/  @!P3 FMUL R11, R11, 16777216 ;  /* 0x4b8000000b0bb820 */ /* 0x000fe20000400000 */
[----:B------:R-:W-:Y:S01]  /*0ca0*/  FFMA.FTZ R20, R19, 0.69314718246459960938, R20 ;  /* 0x3f31721813147823 */ /* 0x000fe20000010014 */
[C---:B------:R-:W-:Y:S01]  /*0cb0*/  @P2 FFMA.FTZ R20, R0.reuse, R17, +INF ;  /* 0x7f80000000142423 */ /* 0x040fe20000010011 */
[----:B------:R-:W-:Y:S01]  /*0cc0*/  FSETP.NEU.AND P0, PT, R0, RZ, PT ;  /* 0x000000ff0000720b */ /* 0x000fe20003f0d000 */
[----:B------:R-:W-:Y:S01]  /*0cd0*/  FADD R23, R8, R23 ;  /* 0x0000001708177221 */ /* 0x000fe20000000000 */
[----:B------:R-:W-:Y:S01]  /*0ce0*/  FSEL R14, R14, -INF , P4 ;  /* 0xff8000000e0e7808 */ /* 0x000fe20002000000 */
[----:B------:R-:W-:Y:S01]  /*0cf0*/  @!P5 FMUL R10, R10, 16777216 ;  /* 0x4b8000000a0ad820 */ /* 0x000fe20000400000 */
[----:B------:R-:W-:Y:S01]  /*0d00*/  FMUL R0, R21, 0.5 ;  /* 0x3f00000015007820 */ /* 0x000fe20000400000 */
[----:B---3--:R-:W-:Y:S01]  /*0d10*/  FMUL R11, R18, R11 ;  /* 0x0000000b120b7220 */ /* 0x008fe20000400000 */
[----:B------:R-:W-:Y:S01]  /*0d20*/  FSEL R20, R20, -INF , P0 ;  /* 0xff80000014147808 */ /* 0x000fe20000000000 */
[----:B-1----:R-:W-:Y:S01]  /*0d30*/  FMUL R9, R9, R10 ;  /* 0x0000000a09097220 */ /* 0x002fe20000400000 */
[----:B------:R-:W-:Y:S01]  /*0d40*/  FFMA R23, R23, 0.5, R0 ;  /* 0x3f00000017177823 */ /* 0x000fe20000000000 */
[----:B------:R-:W-:-:S02]  /*0d50*/  FADD R14, R11, R14 ;  /* 0x0000000e0b0e7221 */ /* 0x000fc40000000000 */
[----:B------:R-:W-:Y:S02]  /*0d60*/  FADD R20, R9, R20 ;  /* 0x0000001409147221 */ /* 0x000fe40000000000 */
[----:B------:R-:W-:-:S04]  /*0d70*/  FFMA R23, R14, 0.5, R23 ;  /* 0x3f0000000e177823 */ /* 0x000fc80000000017 */
[----:B------:R-:W-:-:S05]  /*0d80*/  FFMA R20, R20, 0.5, R23 ;  /* 0x3f00000014147823 */ /* 0x000fca0000000017 */
[----:B------:R-:W1:Y:S02]  /*0d90*/  SHFL.BFLY PT, R9, R20, 0x10, 0x1f ;  /* 0x0e001f0014097f89 */ /* 0x000e6400000e0000 */
[----:B-1----:R-:W-:-:S05]  /*0da0*/  FADD R9, R20, R9 ;  /* 0x0000000914097221 */ /* 0x002fca0000000000 */
[----:B------:R-:W1:Y:S02]  /*0db0*/  SHFL.BFLY PT, R0, R9, 0x8, 0x1f ;  /* 0x0d001f0009007f89 */ /* 0x000e6400000e0000 */
[----:B-1----:R-:W-:-:S05]  /*0dc0*/  FADD R0, R9, R0 ;  /* 0x0000000009007221 */ /* 0x002fca0000000000 */
[----:B------:R-:W1:Y:S02]  /*0dd0*/  SHFL.BFLY PT, R11, R0, 0x4, 0x1f ;  /* 0x0c801f00000b7f89 */ /* 0x000e6400000e0000 */
[----:B-1----:R-:W-:-:S05]  /*0de0*/  FADD R11, R0, R11 ;  /* 0x0000000b000b7221 */ /* 0x002fca0000000000 */
[----:B------:R-:W1:Y:S01]  /*0df0*/  SHFL.BFLY PT, R8, R11, 0x2, 0x1f ;  /* 0x0c401f000b087f89 */ /* 0x000e6200000e0000 */
[----:B------:R-:W2:Y:S01]  /*0e00*/  S2UR UR5, SR_CgaCtaId ;  /* 0x00000000000579c3 */ /* 0x000ea20000008800 */
[----:B------:R-:W-:Y:S01]  /*0e10*/  LOP3.LUT P0, RZ, R22, 0x1f, RZ, 0xc0, !PT ;  /* 0x0000001f16ff7812 */ /* 0x000fe2000780c0ff */
[----:B-1----:R-:W-:-:S05]  /*0e20*/  FADD R8, R11, R8 ;  /* 0x000000080b087221 */ /* 0x002fca0000000000 */
[----:B------:R-:W1:Y:S01]  /*0e30*/  SHFL.BFLY PT, R15, R8, 0x1, 0x1f ;  /* 0x0c201f00080f7f89 */ /* 0x000e6200000e0000 */
[----:B------:R-:W-:Y:S01]  /*0e40*/  UMOV UR4, 0x400 ;  /* 0x0000040000047882 */ /* 0x000fe20000000000 */
[----:B------:R-:W-:Y:S01]  /*0e50*/  SHF.R.U32.HI R9, RZ, 0x3, R22 ;  /* 0x00000003ff097819 */ /* 0x000fe20000011616 */
[----:B--2---:R-:W-:-:S03]  /*0e60*/  UPRMT UR4, UR5, 0x654, UR4 ;  /* 0x0000065405047896 */ /* 0x004fc60008000004 */
[----:B------:R-:W-:Y:S01]  /*0e70*/  LOP3.LUT R9, R9, 0x4, RZ, 0xc0, !PT ;  /* 0x0000000409097812 */ /* 0x000fe200078ec0ff */
[----:B-1----:R-:W-:-:S05]  /*0e80*/  FADD R10, R8, R15 ;  /* 0x0000000f080a7221 */ /* 0x002fca0000000000 */
[----:B------:R-:W-:Y:S01]  /*0e90*/  @!P0 STS [R9+UR4], R10 ;  /* 0x0000000a09008988 */ /* 0x000fe20008000804 */
[----:B------:R-:W-:Y:S01]  /*0ea0*/  BAR.SYNC.DEFER_BLOCKING 0x0 ;  /* 0x0000000000007b1d */ /* 0x000fe20000010000 */
[----:B------:R-:W-:-:S13]  /*0eb0*/  ISETP.GE.AND P1, PT, R22, 0x2, PT ;  /* 0x000000021600780c */ /* 0x000fda0003f26270 */
[----:B------:R-:W1:Y:S01]  /*0ec0*/  @!P1 LDS R13, [R12+UR4] ;  /* 0x000000040c0d9984 */ /* 0x000e620008000800 */
[----:B------:R-:W-:-:S04]  /*0ed0*/  LOP3.LUT R8, R22, 0x1, RZ, 0xc0, !PT ;  /* 0x0000000116087812 */ /* 0x000fc800078ec0ff */
[----:B------:R-:W-:-:S04]  /*0ee0*/  ISETP.NE.U32.AND P0, PT, R8, 0x1, PT ;  /* 0x000000010800780c */ /* 0x000fc80003f05070 */
[----:B------:R-:W-:Y:S01]  /*0ef0*/  ISETP.LT.AND P0, PT, R22, 0x2, P0 ;  /* 0x000000021600780c */ /* 0x000fe20000701270 */
[----:B-1----:R-:W1:Y:S02]  /*0f00*/  SHFL.BFLY PT, R0, R13, 0x1, 0x1f ;  /* 0x0c201f000d007f89 */ /* 0x002e6400000e0000 */
[----:B-1----:R-:W-:-:S10]  /*0f10*/  FADD R11, R13, R0 ;  /* 0x000000000d0b7221 */ /* 0x002fd40000000000 */
[----:B------:R1:W-:Y:S01]  /*0f20*/  @P0 STS [R12+UR4], R11 ;  /* 0x0000000b0c000988 */ /* 0x0003e20008000804 */
[----:B------:R-:W-:Y:S01]  /*0f30*/  BAR.SYNC.DEFER_BLOCKING 0x0 ;  /* 0x0000000000007b1d */ /* 0x000fe20000010000 */
[----:B------:R-:W-:-:S05]  /*0f40*/  LOP3.LUT P0, RZ, R22, 0x3f, RZ, 0xc0, !PT ;  /* 0x0000003f16ff7812 */ /* 0x000fca000780c0ff */
[----:B------:R-:W2:Y:S04]  /*0f50*/  LDS R0, [UR4] ;  /* 0x00000004ff007984 */ /* 0x000ea80008000800 */
[----:B------:R1:W-:Y:S01]  /*0f60*/  STG.E.128 desc[UR6][R2.64], R4 ;  /* 0x0000000402007986 */ /* 0x0003e2000c101d06 */
[----:B------:R-:W-:Y:S06]  /*0f70*/  BAR.SYNC.DEFER_BLOCKING 0x0 ;  /* 0x0000000000007b1d */ /* 0x000fec0000010000 */
[----:B-1----:R-:W-:Y:S05]  /*0f80*/  @P0 EXIT ;  /* 0x000000000000094d */ /* 0x002fea0003800000 */
[----:B------:R-:W0:Y:S01]  /*0f90*/  LDC.64 R2, c[0x0][0x218] ;  /* 0x00008600ff027b82 */ /* 0x000e220000000a00 */
[----:B--2---:R-:W-:-:S04]  /*0fa0*/  FADD R0, RZ, R0 ;  /* 0x00000000ff007221 */ /* 0x004fc80000000000 */
[----:B------:R-:W-:-:S05]  /*0fb0*/  FMUL R5, R0, 0.00390625 ;  /* 0x3b80000000057820 */ /* 0x000fca0000400000 */
[----:B0-----:R-:W-:Y:S01]  /*0fc0*/  STG.E desc[UR6][R2.64], R5 ;  /* 0x0000000502007986 */ /* 0x001fe2000c101906 */
[----:B------:R-:W-:Y:S05]  /*0fd0*/  EXIT ;  /* 0x000000000000794d */ /* 0x000fea0003800000 */
.L_x_0:
[----:B------:R-:W-:-:S00]  /*0fe0*/  BRA `(.L_x_0) ;  /* 0xfffffffc00fc7947 */ /* 0x000fc0000383ffff */
[----:B------:R-:W-:-:S00]  /*0ff0*/  NOP ;  /* 0x0000000000007918 */ /* 0x000fc00000000000 */
        /* <DEDUP_REMOVED lines=8> */
.L_x_1:


//--------------------- .nv.global.init           --------------------------
	.section	.nv.global.init,"aw",@progbits
.nv.global.init:
	.type		_$_str,@object
	.size		_$_str,(.L_0 - _$_str)
_$_str:
        /*0000*/ 	.byte	0x5f, 0x5f, 0x43, 0x55, 0x44, 0x41, 0x5f, 0x46, 0x54, 0x5a, 0x00
.L_0:


//--------------------- .nv.shared.triton_per_fused_add_div_log_mean_mul_pow_sub_1 --------------------------
	.section	.nv.shared.triton_per_fused_add_div_log_mean_mul_pow_sub_1,"aw",@nobits
	.sectionflags	@""
	.align	16
	.zero		1024


//--------------------- .nv.constant0.triton_per_fused_add_div_log_mean_mul_pow_sub_1 --------------------------
	.section	.nv.constant0.triton_per_fused_add_div_log_mean_mul_pow_sub_1,"a",@progbits
	.sectionflags	@""
	.align	4
.nv.constant0.triton_per_fused_add_div_log_mean_mul_pow_sub_1:
	.zero		564
